//
// Generated by NVIDIA NVVM Compiler
//
// Compiler Build ID: CL-36424714
// Cuda compilation tools, release 13.0, V13.0.88
// Based on NVVM 20.0.0
//

.version 9.0
.target sm_100
.address_size 64

	// .globl	_Z9vectorAddPKjjPmPjmm

.visible .entry _Z9vectorAddPKjjPmPjmm(
	.param .u64 .ptr .align 1 _Z9vectorAddPKjjPmPjmm_param_0,
	.param .u32 _Z9vectorAddPKjjPmPjmm_param_1,
	.param .u64 .ptr .align 1 _Z9vectorAddPKjjPmPjmm_param_2,
	.param .u64 .ptr .align 1 _Z9vectorAddPKjjPmPjmm_param_3,
	.param .u64 _Z9vectorAddPKjjPmPjmm_param_4,
	.param .u64 _Z9vectorAddPKjjPmPjmm_param_5
)
{
	.reg .pred 	%p<9>;
	.reg .b32 	%r<19>;
	.reg .b64 	%rd<28>;

	ld.param.u64 	%rd11, [_Z9vectorAddPKjjPmPjmm_param_0];
	ld.param.u32 	%r3, [_Z9vectorAddPKjjPmPjmm_param_1];
	ld.param.u64 	%rd12, [_Z9vectorAddPKjjPmPjmm_param_2];
	ld.param.u64 	%rd13, [_Z9vectorAddPKjjPmPjmm_param_3];
	ld.param.u64 	%rd14, [_Z9vectorAddPKjjPmPjmm_param_4];
	ld.param.u64 	%rd15, [_Z9vectorAddPKjjPmPjmm_param_5];
	mov.u32 	%r4, %ctaid.x;
	mov.u32 	%r5, %ntid.x;
	mov.u32 	%r6, %tid.x;
	mad.lo.s32 	%r7, %r4, %r5, %r6;
	mul.wide.u32 	%rd16, %r7, 2;
	add.s64 	%rd1, %rd14, %rd16;
	add.s64 	%rd2, %rd1, 2;
	setp.gt.u64 	%p1, %rd2, %rd15;
	@%p1 bra 	$L__BB0_14;
	setp.eq.s32 	%p2, %r3, 0;
	@%p2 bra 	$L__BB0_13;
	cvta.to.global.u64 	%rd3, %rd11;
	mov.b32 	%r18, 0;
	and.b64  	%rd20, %rd1, -4294967296;
	cvt.u32.u64 	%r12, %rd1;
	and.b64  	%rd21, %rd2, -4294967296;
	cvt.u32.u64 	%r15, %rd2;
	bra.uni 	$L__BB0_4;
$L__BB0_3:
	add.s32 	%r18, %r18, 1;
	setp.eq.s32 	%p8, %r18, %r3;
	@%p8 bra 	$L__BB0_13;
$L__BB0_4:
	mul.wide.u32 	%rd17, %r18, 4;
	add.s64 	%rd18, %rd3, %rd17;
	ld.global.u32 	%r9, [%rd18];
	cvt.u64.u32 	%rd4, %r9;
	mul.lo.s32 	%r10, %r9, %r9;
	cvt.u64.u32 	%rd19, %r10;
	setp.lt.u64 	%p3, %rd2, %rd19;
	@%p3 bra 	$L__BB0_13;
	setp.ne.s64 	%p4, %rd20, 0;
	@%p4 bra 	$L__BB0_7;
	cvt.u32.u64 	%r11, %rd4;
	rem.u32 	%r13, %r12, %r11;
	cvt.u64.u32 	%rd26, %r13;
	bra.uni 	$L__BB0_8;
$L__BB0_7:
	rem.u64 	%rd26, %rd1, %rd4;
$L__BB0_8:
	setp.eq.s64 	%p5, %rd26, 0;
	@%p5 bra 	$L__BB0_14;
	setp.ne.s64 	%p6, %rd21, 0;
	@%p6 bra 	$L__BB0_11;
	cvt.u32.u64 	%r14, %rd4;
	rem.u32 	%r16, %r15, %r14;
	cvt.u64.u32 	%rd27, %r16;
	bra.uni 	$L__BB0_12;
$L__BB0_11:
	rem.u64 	%rd27, %rd2, %rd4;
$L__BB0_12:
	setp.eq.s64 	%p7, %rd27, 0;
	@%p7 bra 	$L__BB0_14;
	bra.uni 	$L__BB0_3;
$L__BB0_13:
	cvta.to.global.u64 	%rd22, %rd13;
	atom.global.add.u32 	%r17, [%rd22], 1;
	cvta.to.global.u64 	%rd23, %rd12;
	mul.wide.u32 	%rd24, %r17, 8;
	add.s64 	%rd25, %rd23, %rd24;
	st.global.u64 	[%rd25], %rd1;
$L__BB0_14:
	ret;

}


// ===== COMPILED SASS (sm_100) =====

	.target	sm_100

	.elftype	@"ET_EXEC"


//--------------------- .note.nv.tkinfo           --------------------------
	.section	.note.nv.tkinfo,"",@"SHT_NOTE"
	.sectionflags	@"SHF_NOTE_NV_TKINFO"
	.tkinfo
        /*0018*/ 	.word	0x00000002
        /*0030*/ 	.string	""
        /*0030*/ 	.string	"ptxas"
        /*0030*/ 	.string	"Cuda compilation tools, release 13.0, V13.0.88"
        /*0030*/ 	.string	"Build cuda_13.0.r13.0/compiler.36424714_0"
        /*0030*/ 	.string	"-arch sm_100 -m 64 "



//--------------------- .note.nv.cuinfo           --------------------------
	.section	.note.nv.cuinfo,"",@"SHT_NOTE"
	.sectionflags	@"SHF_NOTE_NV_CUINFO"
        /*0018*/ 	.short	0x0002
        /*001a*/ 	.short	0x0064
        /*001c*/ 	.short	0x0082
	.zero		2


//--------------------- .nv.info                  --------------------------
	.section	.nv.info,"",@"SHT_CUDA_INFO"
	.align	4


	//----- nvinfo : EIATTR_REGCOUNT
	.align		4
        /*0000*/ 	.byte	0x04, 0x2f
        /*0002*/ 	.short	(.L_1 - .L_0)
	.align		4
.L_0:
        /*0004*/ 	.word	index@(_Z9vectorAddPKjjPmPjmm)
        /*0008*/ 	.word	0x0000001a


	//----- nvinfo : EIATTR_FRAME_SIZE
	.align		4
.L_1:
        /*000c*/ 	.byte	0x04, 0x11
        /*000e*/ 	.short	(.L_3 - .L_2)
	.align		4
.L_2:
        /*0010*/ 	.word	index@($__internal_0_$__cuda_sm20_rem_u64)
        /*0014*/ 	.word	0x00000000


	//----- nvinfo : EIATTR_FRAME_SIZE
	.align		4
.L_3:
        /*0018*/ 	.byte	0x04, 0x11
        /*001a*/ 	.short	(.L_5 - .L_4)
	.align		4
.L_4:
        /*001c*/ 	.word	index@(_Z9vectorAddPKjjPmPjmm)
        /*0020*/ 	.word	0x00000000


	//----- nvinfo : EIATTR_MIN_STACK_SIZE
	.align		4
.L_5:
        /*0024*/ 	.byte	0x04, 0x12
        /*0026*/ 	.short	(.L_7 - .L_6)
	.align		4
.L_6:
        /*0028*/ 	.word	index@(_Z9vectorAddPKjjPmPjmm)
        /*002c*/ 	.word	0x00000000
.L_7:


//--------------------- .nv.compat                --------------------------
	.section	.nv.compat,"",@"SHT_CUDA_COMPAT_INFO"
	.align	4
        /*0000*/ 	.byte	0x02, 0x09, 0x00, 0x00, 0x02, 0x02, 0x01, 0x00, 0x02, 0x05, 0x05, 0x00, 0x03, 0x07, 0x01, 0x01
        /*0010*/ 	.byte	0x02, 0x03, 0x00, 0x00, 0x02, 0x06, 0x01, 0x00, 0x04, 0x0b, 0x08, 0x00, 0x09, 0x00, 0x00, 0x00
        /*0020*/ 	.byte	0x00, 0x00, 0x00, 0x00


//--------------------- .nv.info._Z9vectorAddPKjjPmPjmm --------------------------
	.section	.nv.info._Z9vectorAddPKjjPmPjmm,"",@"SHT_CUDA_INFO"
	.sectionflags	@""
	.align	4


	//----- nvinfo : EIATTR_CUDA_API_VERSION
	.align		4
        /*0000*/ 	.byte	0x04, 0x37
        /*0002*/ 	.short	(.L_9 - .L_8)
.L_8:
        /*0004*/ 	.word	0x00000082


	//----- nvinfo : EIATTR_KPARAM_INFO
	.align		4
.L_9:
        /*0008*/ 	.byte	0x04, 0x17
        /*000a*/ 	.short	(.L_11 - .L_10)
.L_10:
        /*000c*/ 	.word	0x00000000
        /*0010*/ 	.short	0x0005
        /*0012*/ 	.short	0x0028
        /*0014*/ 	.byte	0x00, 0xf0, 0x21, 0x00


	//----- nvinfo : EIATTR_KPARAM_INFO
	.align		4
.L_11:
        /*0018*/ 	.byte	0x04, 0x17
        /*001a*/ 	.short	(.L_13 - .L_12)
.L_12:
        /*001c*/ 	.word	0x00000000
        /*0020*/ 	.short	0x0004
        /*0022*/ 	.short	0x0020
        /*0024*/ 	.byte	0x00, 0xf0, 0x21, 0x00


	//----- nvinfo : EIATTR_KPARAM_INFO
	.align		4
.L_13:
        /*0028*/ 	.byte	0x04, 0x17
        /*002a*/ 	.short	(.L_15 - .L_14)
.L_14:
        /*002c*/ 	.word	0x00000000
        /*0030*/ 	.short	0x0003
        /*0032*/ 	.short	0x0018
        /*0034*/ 	.byte	0x00, 0xf5, 0x21, 0x00


	//----- nvinfo : EIATTR_KPARAM_INFO
	.align		4
.L_15:
        /*0038*/ 	.byte	0x04, 0x17
        /*003a*/ 	.short	(.L_17 - .L_16)
.L_16:
        /*003c*/ 	.word	0x00000000
        /*0040*/ 	.short	0x0002
        /*0042*/ 	.short	0x0010
        /*0044*/ 	.byte	0x00, 0xf5, 0x21, 0x00


	//----- nvinfo : EIATTR_KPARAM_INFO
	.align		4
.L_17:
        /*0048*/ 	.byte	0x04, 0x17
        /*004a*/ 	.short	(.L_19 - .L_18)
.L_18:
        /*004c*/ 	.word	0x00000000
        /*0050*/ 	.short	0x0001
        /*0052*/ 	.short	0x0008
        /*0054*/ 	.byte	0x00, 0xf0, 0x11, 0x00


	//----- nvinfo : EIATTR_KPARAM_INFO
	.align		4
.L_19:
        /*0058*/ 	.byte	0x04, 0x17
        /*005a*/ 	.short	(.L_21 - .L_20)
.L_20:
        /*005c*/ 	.word	0x00000000
        /*0060*/ 	.short	0x0000
        /*0062*/ 	.short	0x0000
        /*0064*/ 	.byte	0x00, 0xf5, 0x21, 0x00


	//----- nvinfo : EIATTR_SPARSE_MMA_MASK
	.align		4
.L_21:
        /*0068*/ 	.byte	0x03, 0x50
        /*006a*/ 	.short	0x0000


	//----- nvinfo : EIATTR_MAXREG_COUNT
	.align		4
        /*006c*/ 	.byte	0x03, 0x1b
        /*006e*/ 	.short	0x00ff


	//----- nvinfo : EIATTR_MERCURY_ISA_VERSION
	.align		4
        /*0070*/ 	.byte	0x03, 0x5f
        /*0072*/ 	.short	0x0101


	//----- nvinfo : EIATTR_INT_WARP_WIDE_INSTR_OFFSETS
	.align		4
        /*0074*/ 	.byte	0x04, 0x31
        /*0076*/ 	.short	(.L_23 - .L_22)


	//   ....[0]....
.L_22:
        /*0078*/ 	.word	0x000005f0


	//   ....[1]....
        /*007c*/ 	.word	0x00000690


	//----- nvinfo : EIATTR_VRC_CTA_INIT_COUNT
	.align		4
.L_23:
        /*0080*/ 	.byte	0x02, 0x4a
	.zero		1
	.zero		1


	//----- nvinfo : EIATTR_EXIT_INSTR_OFFSETS
	.align		4
        /*0084*/ 	.byte	0x04, 0x1c
        /*0086*/ 	.short	(.L_25 - .L_24)


	//   ....[0]....
.L_24:
        /*0088*/ 	.word	0x000000c0


	//   ....[1]....
        /*008c*/ 	.word	0x000003a0


	//   ....[2]....
        /*0090*/ 	.word	0x00000590


	//   ....[3]....
        /*0094*/ 	.word	0x000006d0


	//----- nvinfo : EIATTR_CRS_STACK_SIZE
	.align		4
.L_25:
        /*0098*/ 	.byte	0x04, 0x1e
        /*009a*/ 	.short	(.L_27 - .L_26)
.L_26:
        /*009c*/ 	.word	0x00000000


	//----- nvinfo : EIATTR_CBANK_PARAM_SIZE
	.align		4
.L_27:
        /*00a0*/ 	.byte	0x03, 0x19
        /*00a2*/ 	.short	0x0030


	//----- nvinfo : EIATTR_PARAM_CBANK
	.align		4
        /*00a4*/ 	.byte	0x04, 0x0a
        /*00a6*/ 	.short	(.L_29 - .L_28)
	.align		4
.L_28:
        /*00a8*/ 	.word	index@(.nv.constant0._Z9vectorAddPKjjPmPjmm)
        /*00ac*/ 	.short	0x0380
        /*00ae*/ 	.short	0x0030


	//----- nvinfo : EIATTR_SW_WAR
	.align		4
.L_29:
        /*00b0*/ 	.byte	0x04, 0x36
        /*00b2*/ 	.short	(.L_31 - .L_30)
.L_30:
        /*00b4*/ 	.word	0x00000008
.L_31:


//--------------------- .nv.callgraph             --------------------------
	.section	.nv.callgraph,"",@"SHT_CUDA_CALLGRAPH"
	.align	4
	.sectionentsize	8
	.align		4
        /*0000*/ 	.word	0x00000000
	.align		4
        /*0004*/ 	.word	0xffffffff
	.align		4
        /*0008*/ 	.word	0x00000000
	.align		4
        /*000c*/ 	.word	0xfffffffe
	.align		4
        /*0010*/ 	.word	0x00000000
	.align		4
        /*0014*/ 	.word	0xfffffffd
	.align		4
        /*0018*/ 	.word	0x00000000
	.align		4
        /*001c*/ 	.word	0xfffffffc


//--------------------- .text._Z9vectorAddPKjjPmPjmm --------------------------
	.section	.text._Z9vectorAddPKjjPmPjmm,"ax",@progbits
	.align	128
        .global         _Z9vectorAddPKjjPmPjmm
        .type           _Z9vectorAddPKjjPmPjmm,@function
        .size           _Z9vectorAddPKjjPmPjmm,(.L_x_10 - _Z9vectorAddPKjjPmPjmm)
        .other          _Z9vectorAddPKjjPmPjmm,@"STO_CUDA_ENTRY STV_DEFAULT"
_Z9vectorAddPKjjPmPjmm:
.text._Z9vectorAddPKjjPmPjmm:
[----:B------:R-:W-:Y:S01]  /*0000*/  LDC R1, c[0x0][0x37c] ;  /* 0x0000df00ff017b82 */ /* 0x000fe20000000800 */
[----:B------:R-:W0:Y:S07]  /*0010*/  S2R R0, SR_TID.X ;  /* 0x0000000000007919 */ /* 0x000e2e0000002100 */
[----:B------:R-:W0:Y:S01]  /*0020*/  S2UR UR4, SR_CTAID.X ;  /* 0x00000000000479c3 */ /* 0x000e220000002500 */
[----:B------:R-:W1:Y:S07]  /*0030*/  LDCU.64 UR6, c[0x0][0x3a8] ;  /* 0x00007500ff0677ac */ /* 0x000e6e0008000a00 */
[----:B------:R-:W0:Y:S08]  /*0040*/  LDC R5, c[0x0][0x360] ;  /* 0x0000d800ff057b82 */ /* 0x000e300000000800 */
[----:B------:R-:W2:Y:S01]  /*0050*/  LDC.64 R2, c[0x0][0x3a0] ;  /* 0x0000e800ff027b82 */ /* 0x000ea20000000a00 */
[----:B0-----:R-:W-:-:S04]  /*0060*/  IMAD R5, R5, UR4, R0 ;  /* 0x0000000405057c24 */ /* 0x001fc8000f8e0200 */
[----:B--2---:R-:W-:-:S03]  /*0070*/  IMAD.WIDE.U32 R2, R5, 0x2, R2 ;  /* 0x0000000205027825 */ /* 0x004fc600078e0002 */
[----:B------:R-:W-:-:S04]  /*0080*/  IADD3 R0, P1, PT, R2, 0x2, RZ ;  /* 0x0000000202007810 */ /* 0x000fc80007f3e0ff */
[----:B-1----:R-:W-:Y:S01]  /*0090*/  ISETP.GT.U32.AND P0, PT, R0, UR6, PT ;  /* 0x0000000600007c0c */ /* 0x002fe2000bf04070 */
[----:B------:R-:W-:-:S05]  /*00a0*/  IMAD.X R8, RZ, RZ, R3, P1 ;  /* 0x000000ffff087224 */ /* 0x000fca00008e0603 */
[----:B------:R-:W-:-:S13]  /*00b0*/  ISETP.GT.U32.AND.EX P0, PT, R8, UR7, PT, P0 ;  /* 0x0000000708007c0c */ /* 0x000fda000bf04100 */
[----:B------:R-:W-:Y:S05]  /*00c0*/  @P0 EXIT ;  /* 0x000000000000094d */ /* 0x000fea0003800000 */
[----:B------:R-:W0:Y:S01]  /*00d0*/  LDCU UR6, c[0x0][0x388] ;  /* 0x00007100ff0677ac */ /* 0x000e220008000800 */
[----:B------:R-:W1:Y:S01]  /*00e0*/  LDCU.64 UR4, c[0x0][0x358] ;  /* 0x00006b00ff0477ac */ /* 0x000e620008000a00 */
[----:B0-----:R-:W-:-:S09]  /*00f0*/  UISETP.NE.AND UP0, UPT, UR6, URZ, UPT ;  /* 0x000000ff0600728c */ /* 0x001fd2000bf05270 */
[----:B-1----:R-:W-:Y:S05]  /*0100*/  BRA.U !UP0, `(.L_x_0) ;  /* 0x0000000508347547 */ /* 0x002fea000b800000 */
[----:B------:R-:W0:Y:S01]  /*0110*/  LDC.64 R4, c[0x0][0x380] ;  /* 0x0000e000ff047b82 */ /* 0x000e220000000a00 */
[----:B------:R-:W-:Y:S01]  /*0120*/  BSSY.RECONVERGENT B0, `(.L_x_0) ;  /* 0x000004b000007945 */ /* 0x000fe20003800200 */
[----:B------:R-:W-:Y:S01]  /*0130*/  IMAD.MOV.U32 R9, RZ, RZ, RZ ;  /* 0x000000ffff097224 */ /* 0x000fe200078e00ff */
[----:B------:R-:W1:Y:S06]  /*0140*/  LDCU UR7, c[0x0][0x388] ;  /* 0x00007100ff0777ac */ /* 0x000e6c0008000800 */
.L_x_8:
[----:B0-----:R-:W-:-:S05]  /*0150*/  IMAD.WIDE.U32 R6, R9, 0x4, R4 ;  /* 0x0000000409067825 */ /* 0x001fca00078e0004 */
[----:B------:R-:W2:Y:S02]  /*0160*/  LDG.E R11, desc[UR4][R6.64] ;  /* 0x00000004060b7981 */ /* 0x000ea4000c1e1900 */
[----:B--2---:R-:W-:-:S05]  /*0170*/  IMAD R13, R11, R11, RZ ;  /* 0x0000000b0b0d7224 */ /* 0x004fca00078e02ff */
[----:B------:R-:W-:-:S04]  /*0180*/  ISETP.GE.U32.AND P0, PT, R0, R13, PT ;  /* 0x0000000d0000720c */ /* 0x000fc80003f06070 */
[----:B------:R-:W-:-:S13]  /*0190*/  ISETP.GE.U32.AND.EX P0, PT, R8, RZ, PT, P0 ;  /* 0x000000ff0800720c */ /* 0x000fda0003f06100 */
[----:B------:R-:W-:Y:S05]  /*01a0*/  @!P0 BRA `(.L_x_1) ;  /* 0x0000000400088947 */ /* 0x000fea0003800000 */
[----:B------:R-:W-:Y:S01]  /*01b0*/  ISETP.NE.U32.AND P0, PT, R3, RZ, PT ;  /* 0x000000ff0300720c */ /* 0x000fe20003f05070 */
[----:B------:R-:W-:Y:S01]  /*01c0*/  BSSY.RECONVERGENT B1, `(.L_x_2) ;  /* 0x000001d000017945 */ /* 0x000fe20003800200 */
[----:B------:R-:W-:-:S11]  /*01d0*/  HFMA2 R13, -RZ, RZ, 0, 0 ;  /* 0x00000000ff0d7431 */ /* 0x000fd600000001ff */
[----:B------:R-:W-:Y:S05]  /*01e0*/  @P0 BRA `(.L_x_3) ;  /* 0x0000000000500947 */ /* 0x000fea0003800000 */
[----:B------:R-:W0:Y:S01]  /*01f0*/  I2F.U32.RP R10, R11 ;  /* 0x0000000b000a7306 */ /* 0x000e220000209000 */
[----:B------:R-:W-:Y:S01]  /*0200*/  IMAD.MOV R15, RZ, RZ, -R11 ;  /* 0x000000ffff0f7224 */ /* 0x000fe200078e0a0b */
[----:B------:R-:W-:-:S06]  /*0210*/  ISETP.NE.U32.AND P1, PT, R11, RZ, PT ;  /* 0x000000ff0b00720c */ /* 0x000fcc0003f25070 */
[----:B0-----:R-:W0:Y:S02]  /*0220*/  MUFU.RCP R10, R10 ;  /* 0x0000000a000a7308 */ /* 0x001e240000001000 */
[----:B0-----:R-:W-:-:S06]  /*0230*/  VIADD R6, R10, 0xffffffe ;  /* 0x0ffffffe0a067836 */ /* 0x001fcc0000000000 */
[----:B------:R0:W2:Y:S02]  /*0240*/  F2I.FTZ.U32.TRUNC.NTZ R7, R6 ;  /* 0x0000000600077305 */ /* 0x0000a4000021f000 */
[----:B0-----:R-:W-:Y:S01]  /*0250*/  MOV R6, RZ ;  /* 0x000000ff00067202 */ /* 0x001fe20000000f00 */
[----:B--2---:R-:W-:-:S04]  /*0260*/  IMAD R15, R15, R7, RZ ;  /* 0x000000070f0f7224 */ /* 0x004fc800078e02ff */
[----:B------:R-:W-:-:S06]  /*0270*/  IMAD.HI.U32 R7, R7, R15, R6 ;  /* 0x0000000f07077227 */ /* 0x000fcc00078e0006 */
[----:B------:R-:W-:-:S04]  /*0280*/  IMAD.HI.U32 R7, R7, R2, RZ ;  /* 0x0000000207077227 */ /* 0x000fc800078e00ff */
[----:B------:R-:W-:-:S04]  /*0290*/  IMAD.MOV R7, RZ, RZ, -R7 ;  /* 0x000000ffff077224 */ /* 0x000fc800078e0a07 */
[----:B------:R-:W-:-:S05]  /*02a0*/  IMAD R12, R11, R7, R2 ;  /* 0x000000070b0c7224 */ /* 0x000fca00078e0202 */
[----:B------:R-:W-:-:S13]  /*02b0*/  ISETP.GE.U32.AND P0, PT, R12, R11, PT ;  /* 0x0000000b0c00720c */ /* 0x000fda0003f06070 */
[----:B------:R-:W-:-:S05]  /*02c0*/  @P0 IMAD.IADD R12, R12, 0x1, -R11 ;  /* 0x000000010c0c0824 */ /* 0x000fca00078e0a0b */
[----:B------:R-:W-:-:S13]  /*02d0*/  ISETP.GE.U32.AND P0, PT, R12, R11, PT ;  /* 0x0000000b0c00720c */ /* 0x000fda0003f06070 */
[----:B------:R-:W-:Y:S02]  /*02e0*/  @P0 IADD3 R12, PT, PT, -R11, R12, RZ ;  /* 0x0000000c0b0c0210 */ /* 0x000fe40007ffe1ff */
[----:B------:R-:W-:-:S04]  /*02f0*/  @!P1 LOP3.LUT R12, RZ, R11, RZ, 0x33, !PT ;  /* 0x0000000bff0c9212 */ /* 0x000fc800078e33ff */
[----:B------:R-:W-:-:S04]  /*0300*/  ISETP.NE.U32.AND P0, PT, R12, RZ, PT ;  /* 0x000000ff0c00720c */ /* 0x000fc80003f05070 */
[----:B------:R-:W-:Y:S01]  /*0310*/  ISETP.NE.AND.EX P0, PT, RZ, RZ, PT, P0 ;  /* 0x000000ffff00720c */ /* 0x000fe20003f05300 */
[----:B------:R-:W-:-:S12]  /*0320*/  BRA `(.L_x_4) ;  /* 0x0000000000187947 */ /* 0x000fd80003800000 */
.L_x_3:
[----:B------:R-:W-:Y:S01]  /*0330*/  IMAD.MOV.U32 R12, RZ, RZ, R2 ;  /* 0x000000ffff0c7224 */ /* 0x000fe200078e0002 */
[----:B------:R-:W-:Y:S01]  /*0340*/  MOV R10, 0x370 ;  /* 0x00000370000a7802 */ /* 0x000fe20000000f00 */
[----:B------:R-:W-:-:S07]  /*0350*/  IMAD.MOV.U32 R14, RZ, RZ, R3 ;  /* 0x000000ffff0e7224 */ /* 0x000fce00078e0003 */
[----:B-1----:R-:W-:Y:S05]  /*0360*/  CALL.REL.NOINC `($__internal_0_$__cuda_sm20_rem_u64) ;  /* 0x0000000000dc7944 */ /* 0x002fea0003c00000 */
[----:B------:R-:W-:-:S04]  /*0370*/  ISETP.NE.U32.AND P0, PT, R12, RZ, PT ;  /* 0x000000ff0c00720c */ /* 0x000fc80003f05070 */
[----:B------:R-:W-:-:S13]  /*0380*/  ISETP.NE.AND.EX P0, PT, R14, RZ, PT, P0 ;  /* 0x000000ff0e00720c */ /* 0x000fda0003f05300 */
.L_x_4:
[----:B-1----:R-:W-:Y:S05]  /*0390*/  BSYNC.RECONVERGENT B1 ;  /* 0x0000000000017941 */ /* 0x002fea0003800200 */
.L_x_2:
[----:B------:R-:W-:Y:S05]  /*03a0*/  @!P0 EXIT ;  /* 0x000000000000894d */ /* 0x000fea0003800000 */
[----:B------:R-:W-:Y:S01]  /*03b0*/  ISETP.NE.U32.AND P0, PT, R8, RZ, PT ;  /* 0x000000ff0800720c */ /* 0x000fe20003f05070 */
[----:B------:R-:W-:-:S12]  /*03c0*/  BSSY.RECONVERGENT B1, `(.L_x_5) ;  /* 0x000001c000017945 */ /* 0x000fd80003800200 */
[----:B------:R-:W-:Y:S05]  /*03d0*/  @P0 BRA `(.L_x_6) ;  /* 0x0000000000500947 */ /* 0x000fea0003800000 */
[----:B------:R-:W0:Y:S01]  /*03e0*/  I2F.U32.RP R10, R11 ;  /* 0x0000000b000a7306 */ /* 0x000e220000209000 */
[----:B------:R-:W-:Y:S01]  /*03f0*/  IMAD.MOV R13, RZ, RZ, -R11 ;  /* 0x000000ffff0d7224 */ /* 0x000fe200078e0a0b */
[----:B------:R-:W-:Y:S01]  /*0400*/  ISETP.NE.U32.AND P1, PT, R11, RZ, PT ;  /* 0x000000ff0b00720c */ /* 0x000fe20003f25070 */
[----:B------:R-:W-:-:S05]  /*0410*/  IMAD.MOV.U32 R6, RZ, RZ, RZ ;  /* 0x000000ffff067224 */ /* 0x000fca00078e00ff */
[----:B0-----:R-:W0:Y:S02]  /*0420*/  MUFU.RCP R10, R10 ;  /* 0x0000000a000a7308 */ /* 0x001e240000001000 */
[----:B0-----:R-:W-:-:S06]  /*0430*/  IADD3 R7, PT, PT, R10, 0xffffffe, RZ ;  /* 0x0ffffffe0a077810 */ /* 0x001fcc0007ffe0ff */
[----:B------:R-:W0:Y:S02]  /*0440*/  F2I.FTZ.U32.TRUNC.NTZ R7, R7 ;  /* 0x0000000700077305 */ /* 0x000e24000021f000 */
[----:B0-----:R-:W-:-:S04]  /*0450*/  IMAD R13, R13, R7, RZ ;  /* 0x000000070d0d7224 */ /* 0x001fc800078e02ff */
[----:B------:R-:W-:-:S06]  /*0460*/  IMAD.HI.U32 R13, R7, R13, R6 ;  /* 0x0000000d070d7227 */ /* 0x000fcc00078e0006 */
[----:B------:R-:W-:-:S05]  /*0470*/  IMAD.HI.U32 R6, R13, R0, RZ ;  /* 0x000000000d067227 */ /* 0x000fca00078e00ff */
[----:B------:R-:W-:-:S05]  /*0480*/  IADD3 R6, PT, PT, -R6, RZ, RZ ;  /* 0x000000ff06067210 */ /* 0x000fca0007ffe1ff */
[----:B------:R-:W-:-:S05]  /*0490*/  IMAD R6, R11, R6, R0 ;  /* 0x000000060b067224 */ /* 0x000fca00078e0200 */
[----:B------:R-:W-:-:S13]  /*04a0*/  ISETP.GE.U32.AND P0, PT, R6, R11, PT ;  /* 0x0000000b0600720c */ /* 0x000fda0003f06070 */
[----:B------:R-:W-:-:S05]  /*04b0*/  @P0 IMAD.IADD R6, R6, 0x1, -R11 ;  /* 0x0000000106060824 */ /* 0x000fca00078e0a0b */
[----:B------:R-:W-:-:S13]  /*04c0*/  ISETP.GE.U32.AND P0, PT, R6, R11, PT ;  /* 0x0000000b0600720c */ /* 0x000fda0003f06070 */
[----:B------:R-:W-:Y:S01]  /*04d0*/  @P0 IMAD.IADD R6, R6, 0x1, -R11 ;  /* 0x0000000106060824 */ /* 0x000fe200078e0a0b */
[----:B------:R-:W-:-:S04]  /*04e0*/  @!P1 LOP3.LUT R6, RZ, R11, RZ, 0x33, !PT ;  /* 0x0000000bff069212 */ /* 0x000fc800078e33ff */
[----:B------:R-:W-:-:S04]  /*04f0*/  ISETP.NE.U32.AND P0, PT, R6, RZ, PT ;  /* 0x000000ff0600720c */ /* 0x000fc80003f05070 */
[----:B------:R-:W-:Y:S01]  /*0500*/  ISETP.NE.AND.EX P0, PT, RZ, RZ, PT, P0 ;  /* 0x000000ffff00720c */ /* 0x000fe20003f05300 */
[----:B------:R-:W-:-:S12]  /*0510*/  BRA `(.L_x_7) ;  /* 0x0000000000187947 */ /* 0x000fd80003800000 */
.L_x_6:
[----:B------:R-:W-:Y:S01]  /*0520*/  MOV R12, R0 ;  /* 0x00000000000c7202 */ /* 0x000fe20000000f00 */
[----:B------:R-:W-:Y:S01]  /*0530*/  IMAD.MOV.U32 R14, RZ, RZ, R8 ;  /* 0x000000ffff0e7224 */ /* 0x000fe200078e0008 */
[----:B------:R-:W-:-:S07]  /*0540*/  MOV R10, 0x560 ;  /* 0x00000560000a7802 */ /* 0x000fce0000000f00 */
[----:B------:R-:W-:Y:S05]  /*0550*/  CALL.REL.NOINC `($__internal_0_$__cuda_sm20_rem_u64) ;  /* 0x0000000000607944 */ /* 0x000fea0003c00000 */
[----:B------:R-:W-:-:S04]  /*0560*/  ISETP.NE.U32.AND P0, PT, R12, RZ, PT ;  /* 0x000000ff0c00720c */ /* 0x000fc80003f05070 */
[----:B------:R-:W-:-:S13]  /*0570*/  ISETP.NE.AND.EX P0, PT, R14, RZ, PT, P0 ;  /* 0x000000ff0e00720c */ /* 0x000fda0003f05300 */
.L_x_7:
[----:B------:R-:W-:Y:S05]  /*0580*/  BSYNC.RECONVERGENT B1 ;  /* 0x0000000000017941 */ /* 0x000fea0003800200 */
.L_x_5:
[----:B------:R-:W-:Y:S05]  /*0590*/  @!P0 EXIT ;  /* 0x000000000000894d */ /* 0x000fea0003800000 */
[----:B------:R-:W-:-:S05]  /*05a0*/  VIADD R9, R9, 0x1 ;  /* 0x0000000109097836 */ /* 0x000fca0000000000 */
[----:B------:R-:W-:-:S13]  /*05b0*/  ISETP.NE.AND P0, PT, R9, UR7, PT ;  /* 0x0000000709007c0c */ /* 0x000fda000bf05270 */
[----:B------:R-:W-:Y:S05]  /*05c0*/  @P0 BRA `(.L_x_8) ;  /* 0xfffffff800e00947 */ /* 0x000fea000383ffff */
.L_x_1:
[----:B-1----:R-:W-:Y:S05]  /*05d0*/  BSYNC.RECONVERGENT B0 ;  /* 0x0000000000007941 */ /* 0x002fea0003800200 */
.L_x_0:
[----:B------:R-:W0:Y:S01]  /*05e0*/  S2R R7, SR_LANEID ;  /* 0x0000000000077919 */ /* 0x000e220000000000 */
[----:B------:R-:W-:Y:S01]  /*05f0*/  VOTEU.ANY UR6, UPT, PT ;  /* 0x0000000000067886 */ /* 0x000fe200038e0100 */
[----:B------:R-:W1:Y:S01]  /*0600*/  LDC.64 R4, c[0x0][0x398] ;  /* 0x0000e600ff047b82 */ /* 0x000e620000000a00 */
[----:B------:R-:W0:Y:S08]  /*0610*/  FLO.U32 R0, UR6 ;  /* 0x0000000600007d00 */ /* 0x000e3000080e0000 */
[----:B------:R-:W1:Y:S01]  /*0620*/  POPC R11, UR6 ;  /* 0x00000006000b7d09 */ /* 0x000e620008000000 */
[----:B0-----:R-:W-:Y:S01]  /*0630*/  ISETP.EQ.U32.AND P0, PT, R0, R7, PT ;  /* 0x000000070000720c */ /* 0x001fe20003f02070 */
[----:B------:R-:W0:Y:S01]  /*0640*/  S2R R8, SR_LTMASK ;  /* 0x0000000000087919 */ /* 0x000e220000003900 */
[----:B------:R-:W2:Y:S11]  /*0650*/  LDC.64 R6, c[0x0][0x390] ;  /* 0x0000e400ff067b82 */ /* 0x000eb60000000a00 */
[----:B-1----:R-:W3:Y:S01]  /*0660*/  @P0 ATOMG.E.ADD.STRONG.GPU PT, R5, desc[UR4][R4.64], R11 ;  /* 0x8000000b040509a8 */ /* 0x002ee200081ef104 */
[----:B0-----:R-:W-:-:S06]  /*0670*/  LOP3.LUT R8, R8, UR6, RZ, 0xc0, !PT ;  /* 0x0000000608087c12 */ /* 0x001fcc000f8ec0ff */
[----:B------:R-:W0:Y:S01]  /*0680*/  POPC R8, R8 ;  /* 0x0000000800087309 */ /* 0x000e220000000000 */
[----:B---3--:R-:W0:Y:S02]  /*0690*/  SHFL.IDX PT, R9, R5, R0, 0x1f ;  /* 0x00001f0005097589 */ /* 0x008e2400000e0000 */
[----:B0-----:R-:W-:-:S05]  /*06a0*/  IADD3 R9, PT, PT, R9, R8, RZ ;  /* 0x0000000809097210 */ /* 0x001fca0007ffe0ff */
[----:B--2---:R-:W-:-:S05]  /*06b0*/  IMAD.WIDE.U32 R6, R9, 0x8, R6 ;  /* 0x0000000809067825 */ /* 0x004fca00078e0006 */
[----:B------:R-:W-:Y:S01]  /*06c0*/  STG.E.64 desc[UR4][R6.64], R2 ;  /* 0x0000000206007986 */ /* 0x000fe2000c101b04 */
[----:B------:R-:W-:Y:S05]  /*06d0*/  EXIT ;  /* 0x000000000000794d */ /* 0x000fea0003800000 */
        .weak           $__internal_0_$__cuda_sm20_rem_u64
        .type           $__internal_0_$__cuda_sm20_rem_u64,@function
        .size           $__internal_0_$__cuda_sm20_rem_u64,(.L_x_10 - $__internal_0_$__cuda_sm20_rem_u64)
$__internal_0_$__cuda_sm20_rem_u64:
[----:B------:R-:W-:Y:S02]  /*06e0*/  IMAD.MOV.U32 R18, RZ, RZ, R11 ;  /* 0x000000ffff127224 */ /* 0x000fe400078e000b */
[----:B------:R-:W-:-:S04]  /*06f0*/  IMAD.MOV.U32 R19, RZ, RZ, R13 ;  /* 0x000000ffff137224 */ /* 0x000fc800078e000d */
[----:B------:R-:W0:Y:S08]  /*0700*/  I2F.U64.RP R15, R18 ;  /* 0x00000012000f7312 */ /* 0x000e300000309000 */
[----:B0-----:R-:W0:Y:S02]  /*0710*/  MUFU.RCP R15, R15 ;  /* 0x0000000f000f7308 */ /* 0x001e240000001000 */
[----:B0-----:R-:W-:-:S06]  /*0720*/  IADD3 R6, PT, PT, R15, 0x1ffffffe, RZ ;  /* 0x1ffffffe0f067810 */ /* 0x001fcc0007ffe0ff */
[----:B------:R-:W0:Y:S02]  /*0730*/  F2I.U64.TRUNC R6, R6 ;  /* 0x0000000600067311 */ /* 0x000e24000020d800 */
[----:B0-----:R-:W-:-:S04]  /*0740*/  IMAD.WIDE.U32 R16, R6, R11, RZ ;  /* 0x0000000b06107225 */ /* 0x001fc800078e00ff */
[----:B------:R-:W-:Y:S01]  /*0750*/  IMAD R17, R6, R13, R17 ;  /* 0x0000000d06117224 */ /* 0x000fe200078e0211 */
[----:B------:R-:W-:-:S03]  /*0760*/  IADD3 R21, P0, PT, RZ, -R16, RZ ;  /* 0x80000010ff157210 */ /* 0x000fc60007f1e0ff */
[----:B------:R-:W-:Y:S02]  /*0770*/  IMAD R17, R7, R11, R17 ;  /* 0x0000000b07117224 */ /* 0x000fe400078e0211 */
[----:B------:R-:W-:-:S04]  /*0780*/  IMAD.HI.U32 R16, R6, R21, RZ ;  /* 0x0000001506107227 */ /* 0x000fc800078e00ff */
[----:B------:R-:W-:Y:S02]  /*0790*/  IMAD.X R23, RZ, RZ, ~R17, P0 ;  /* 0x000000ffff177224 */ /* 0x000fe400000e0e11 */
[----:B------:R-:W-:Y:S02]  /*07a0*/  IMAD.MOV.U32 R17, RZ, RZ, R6 ;  /* 0x000000ffff117224 */ /* 0x000fe400078e0006 */
[-C--:B------:R-:W-:Y:S02]  /*07b0*/  IMAD R19, R7, R23.reuse, RZ ;  /* 0x0000001707137224 */ /* 0x080fe400078e02ff */
[----:B------:R-:W-:-:S04]  /*07c0*/  IMAD.WIDE.U32 R16, P0, R6, R23, R16 ;  /* 0x0000001706107225 */ /* 0x000fc80007800010 */
[----:B------:R-:W-:-:S04]  /*07d0*/  IMAD.HI.U32 R15, R7, R23, RZ ;  /* 0x00000017070f7227 */ /* 0x000fc800078e00ff */
[----:B------:R-:W-:Y:S01]  /*07e0*/  IMAD.HI.U32 R16, P1, R7, R21, R16 ;  /* 0x0000001507107227 */ /* 0x000fe20007820010 */
[----:B------:R-:W-:-:S04]  /*07f0*/  IADD3.X R15, PT, PT, R15, R7, RZ, P0, !PT ;  /* 0x000000070f0f7210 */ /* 0x000fc800007fe4ff */
[----:B------:R-:W-:-:S04]  /*0800*/  IADD3 R17, P2, PT, R19, R16, RZ ;  /* 0x0000001013117210 */ /* 0x000fc80007f5e0ff */
[----:B------:R-:W-:Y:S01]  /*0810*/  IADD3.X R15, PT, PT, RZ, RZ, R15, P2, P1 ;  /* 0x000000ffff0f7210 */ /* 0x000fe200017e240f */
[----:B------:R-:W-:-:S04]  /*0820*/  IMAD.WIDE.U32 R6, R17, R11, RZ ;  /* 0x0000000b11067225 */ /* 0x000fc800078e00ff */
[----:B------:R-:W-:Y:S01]  /*0830*/  IMAD R16, R17, R13, R7 ;  /* 0x0000000d11107224 */ /* 0x000fe200078e0207 */
[----:B------:R-:W-:-:S03]  /*0840*/  IADD3 R7, P0, PT, RZ, -R6, RZ ;  /* 0x80000006ff077210 */ /* 0x000fc60007f1e0ff */
[----:B------:R-:W-:Y:S02]  /*0850*/  IMAD R6, R15, R11, R16 ;  /* 0x0000000b0f067224 */ /* 0x000fe400078e0210 */
[----:B------:R-:W-:-:S04]  /*0860*/  IMAD.HI.U32 R16, R17, R7, RZ ;  /* 0x0000000711107227 */ /* 0x000fc800078e00ff */
[----:B------:R-:W-:-:S04]  /*0870*/  IMAD.X R6, RZ, RZ, ~R6, P0 ;  /* 0x000000ffff067224 */ /* 0x000fc800000e0e06 */
[----:B------:R-:W-:-:S04]  /*0880*/  IMAD.WIDE.U32 R16, P0, R17, R6, R16 ;  /* 0x0000000611107225 */ /* 0x000fc80007800010 */
[C---:B------:R-:W-:Y:S02]  /*0890*/  IMAD R18, R15.reuse, R6, RZ ;  /* 0x000000060f127224 */ /* 0x040fe400078e02ff */
[----:B------:R-:W-:-:S04]  /*08a0*/  IMAD.HI.U32 R17, P1, R15, R7, R16 ;  /* 0x000000070f117227 */ /* 0x000fc80007820010 */
[----:B------:R-:W-:Y:S02]  /*08b0*/  HFMA2 R7, -RZ, RZ, 0, 0 ;  /* 0x00000000ff077431 */ /* 0x000fe400000001ff */
[----:B------:R-:W-:Y:S01]  /*08c0*/  IMAD.HI.U32 R6, R15, R6, RZ ;  /* 0x000000060f067227 */ /* 0x000fe200078e00ff */
[----:B------:R-:W-:-:S03]  /*08d0*/  IADD3 R17, P2, PT, R18, R17, RZ ;  /* 0x0000001112117210 */ /* 0x000fc60007f5e0ff */
[----:B------:R-:W-:Y:S02]  /*08e0*/  IMAD.X R15, R6, 0x1, R15, P0 ;  /* 0x00000001060f7824 */ /* 0x000fe400000e060f */
[----:B------:R-:W-:-:S03]  /*08f0*/  IMAD.HI.U32 R6, R17, R12, RZ ;  /* 0x0000000c11067227 */ /* 0x000fc600078e00ff */
[----:B------:R-:W-:Y:S01]  /*0900*/  IADD3.X R15, PT, PT, RZ, RZ, R15, P2, P1 ;  /* 0x000000ffff0f7210 */ /* 0x000fe200017e240f */
[----:B------:R-:W-:-:S04]  /*0910*/  IMAD.WIDE.U32 R6, R17, R14, R6 ;  /* 0x0000000e11067225 */ /* 0x000fc800078e0006 */
[C---:B------:R-:W-:Y:S02]  /*0920*/  IMAD R17, R15.reuse, R14, RZ ;  /* 0x0000000e0f117224 */ /* 0x040fe400078e02ff */
[----:B------:R-:W-:-:S04]  /*0930*/  IMAD.HI.U32 R6, P0, R15, R12, R6 ;  /* 0x0000000c0f067227 */ /* 0x000fc80007800006 */
[----:B------:R-:W-:Y:S01]  /*0940*/  IMAD.HI.U32 R15, R15, R14, RZ ;  /* 0x0000000e0f0f7227 */ /* 0x000fe200078e00ff */
[----:B------:R-:W-:-:S03]  /*0950*/  IADD3 R16, P1, PT, R17, R6, RZ ;  /* 0x0000000611107210 */ /* 0x000fc60007f3e0ff */
[----:B------:R-:W-:Y:S02]  /*0960*/  IMAD.X R15, RZ, RZ, R15, P0 ;  /* 0x000000ffff0f7224 */ /* 0x000fe400000e060f */
[----:B------:R-:W-:-:S04]  /*0970*/  IMAD.WIDE.U32 R6, R16, R11, RZ ;  /* 0x0000000b10067225 */ /* 0x000fc800078e00ff */
[----:B------:R-:W-:Y:S01]  /*0980*/  IMAD.X R18, RZ, RZ, R15, P1 ;  /* 0x000000ffff127224 */ /* 0x000fe200008e060f */
[----:B------:R-:W-:Y:S01]  /*0990*/  IADD3 R12, P1, PT, -R6, R12, RZ ;  /* 0x0000000c060c7210 */ /* 0x000fe20007f3e1ff */
[----:B------:R-:W-:-:S03]  /*09a0*/  IMAD R16, R16, R13, R7 ;  /* 0x0000000d10107224 */ /* 0x000fc600078e0207 */
[-C--:B------:R-:W-:Y:S01]  /*09b0*/  ISETP.GE.U32.AND P0, PT, R12, R11.reuse, PT ;  /* 0x0000000b0c00720c */ /* 0x080fe20003f06070 */
[----:B------:R-:W-:-:S05]  /*09c0*/  IMAD R7, R18, R11, R16 ;  /* 0x0000000b12077224 */ /* 0x000fca00078e0210 */
[----:B------:R-:W-:Y:S02]  /*09d0*/  IADD3.X R14, PT, PT, ~R7, R14, RZ, P1, !PT ;  /* 0x0000000e070e7210 */ /* 0x000fe40000ffe5ff */
[CC--:B------:R-:W-:Y:S02]  /*09e0*/  IADD3 R6, P1, PT, -R11.reuse, R12.reuse, RZ ;  /* 0x0000000c0b067210 */ /* 0x0c0fe40007f3e1ff */
[C---:B------:R-:W-:Y:S02]  /*09f0*/  ISETP.GE.U32.AND.EX P0, PT, R14.reuse, R13, PT, P0 ;  /* 0x0000000d0e00720c */ /* 0x040fe40003f06100 */
[----:B------:R-:W-:Y:S01]  /*0a00*/  MOV R7, 0x0 ;  /* 0x0000000000077802 */ /* 0x000fe20000000f00 */
[----:B------:R-:W-:Y:S01]  /*0a10*/  IMAD.X R16, R14, 0x1, ~R13, P1 ;  /* 0x000000010e107824 */ /* 0x000fe200008e0e0d */
[----:B------:R-:W-:Y:S02]  /*0a20*/  SEL R6, R6, R12, P0 ;  /* 0x0000000c06067207 */ /* 0x000fe40000000000 */
[----:B------:R-:W-:-:S02]  /*0a30*/  ISETP.NE.U32.AND P1, PT, R11, RZ, PT ;  /* 0x000000ff0b00720c */ /* 0x000fc40003f25070 */
[----:B------:R-:W-:Y:S02]  /*0a40*/  SEL R16, R16, R14, P0 ;  /* 0x0000000e10107207 */ /* 0x000fe40000000000 */
[----:B------:R-:W-:Y:S02]  /*0a50*/  ISETP.GE.U32.AND P0, PT, R6, R11, PT ;  /* 0x0000000b0600720c */ /* 0x000fe40003f06070 */
[----:B------:R-:W-:Y:S02]  /*0a60*/  IADD3 R12, P2, PT, -R11, R6, RZ ;  /* 0x000000060b0c7210 */ /* 0x000fe40007f5e1ff */
[----:B------:R-:W-:Y:S02]  /*0a70*/  ISETP.GE.U32.AND.EX P0, PT, R16, R13, PT, P0 ;  /* 0x0000000d1000720c */ /* 0x000fe40003f06100 */
[C---:B------:R-:W-:Y:S02]  /*0a80*/  IADD3.X R14, PT, PT, ~R13.reuse, R16, RZ, P2, !PT ;  /* 0x000000100d0e7210 */ /* 0x040fe400017fe5ff */
[----:B------:R-:W-:Y:S01]  /*0a90*/  SEL R12, R12, R6, P0 ;  /* 0x000000060c0c7207 */ /* 0x000fe20000000000 */
[----:B------:R-:W-:Y:S01]  /*0aa0*/  IMAD.MOV.U32 R6, RZ, RZ, R10 ;  /* 0x000000ffff067224 */ /* 0x000fe200078e000a */
[----:B------:R-:W-:-:S02]  /*0ab0*/  ISETP.NE.AND.EX P1, PT, R13, RZ, PT, P1 ;  /* 0x000000ff0d00720c */ /* 0x000fc40003f25310 */
[----:B------:R-:W-:Y:S02]  /*0ac0*/  SEL R14, R14, R16, P0 ;  /* 0x000000100e0e7207 */ /* 0x000fe40000000000 */
[----:B------:R-:W-:Y:S02]  /*0ad0*/  SEL R12, R12, 0xffffffff, P1 ;  /* 0xffffffff0c0c7807 */ /* 0x000fe40000800000 */
[----:B------:R-:W-:Y:S01]  /*0ae0*/  SEL R14, R14, 0xffffffff, P1 ;  /* 0xffffffff0e0e7807 */ /* 0x000fe20000800000 */
[----:B------:R-:W-:Y:S06]  /*0af0*/  RET.REL.NODEC R6 `(_Z9vectorAddPKjjPmPjmm) ;  /* 0xfffffff406407950 */ /* 0x000fec0003c3ffff */
.L_x_9:
[----:B------:R-:W-:-:S00]  /*0b00*/  BRA `(.L_x_9) ;  /* 0xfffffffc00fc7947 */ /* 0x000fc0000383ffff */
[----:B------:R-:W-:-:S00]  /*0b10*/  NOP ;  /* 0x0000000000007918 */ /* 0x000fc00000000000 */
        /* <DEDUP_REMOVED lines=14> */
.L_x_10:


//--------------------- .nv.shared.reserved.0     --------------------------
	.section	.nv.shared.reserved.0,"aw",@nobits
	.weak		__nv_reservedSMEM_offset_0_alias
	.size		__nv_reservedSMEM_offset_0_alias, 0, 64
	.other		__nv_reservedSMEM_offset_0_alias,@"STO_CUDA_RESERVED_SHARED STV_DEFAULT"
__nv_reservedSMEM_offset_0_alias:
	.zero		0
	.zero		64


//--------------------- .nv.constant0._Z9vectorAddPKjjPmPjmm --------------------------
	.section	.nv.constant0._Z9vectorAddPKjjPmPjmm,"a",@progbits
	.sectionflags	@""
	.align	4
.nv.constant0._Z9vectorAddPKjjPmPjmm:
	.zero		944


//--------------------- SYMBOLS --------------------------

	.type		.nv.reservedSmem.offset0,@object
	.size		.nv.reservedSmem.offset0,0x4
